	.headerflags	@"EF_CUDA_TEXMODE_UNIFIED EF_CUDA_64BIT_ADDRESS EF_CUDA_ACCELERATORS EF_CUDA_SM90 EF_CUDA_VIRTUAL_SM(EF_CUDA_SM90)"
	.elftype	@"ET_EXEC"


//--------------------- .nv.info                  --------------------------
	.section	.nv.info,"",@"SHT_CUDA_INFO"
	.align	4


	//----- nvinfo : EIATTR_REGCOUNT
	.align		4
        /*0000*/ 	.byte	0x04, 0x2f
        /*0002*/ 	.short	(.L_3 - .L_2)
	.align		4
.L_2:
        /*0004*/ 	.word	index@(triton_poi_fused__native_batch_norm_legit_no_training_mul_softplus_tanh_5)
        /*0008*/ 	.word	0x00000012


	//----- nvinfo : EIATTR_MIN_STACK_SIZE
	.align		4
.L_3:
        /*000c*/ 	.byte	0x04, 0x12
        /*000e*/ 	.short	(.L_5 - .L_4)
	.align		4
.L_4:
        /*0010*/ 	.word	index@(triton_poi_fused__native_batch_norm_legit_no_training_mul_softplus_tanh_5)
        /*0014*/ 	.word	0x00000000


	//----- nvinfo : EIATTR_FRAME_SIZE
	.align		4
.L_5:
        /*0018*/ 	.byte	0x04, 0x11
        /*001a*/ 	.short	(.L_7 - .L_6)
	.align		4
.L_6:
        /*001c*/ 	.word	index@(triton_poi_fused__native_batch_norm_legit_no_training_mul_softplus_tanh_5)
        /*0020*/ 	.word	0x00000000


	//----- nvinfo : EIATTR_MIN_STACK_SIZE
	.align		4
.L_7:
        /*0024*/ 	.byte	0x04, 0x12
        /*0026*/ 	.short	(.L_9 - .L_8)
	.align		4
.L_8:
        /*0028*/ 	.word	index@(triton_poi_fused__native_batch_norm_legit_no_training_mul_softplus_tanh_5)
        /*002c*/ 	.word	0x00000000
.L_9:


//--------------------- .nv.info.triton_poi_fused__native_batch_norm_legit_no_training_mul_softplus_tanh_5 --------------------------
	.section	.nv.info.triton_poi_fused__native_batch_norm_legit_no_training_mul_softplus_tanh_5,"",@"SHT_CUDA_INFO"
	.sectionflags	@""
	.align	4


	//----- nvinfo : EIATTR_CUDA_API_VERSION
	.align		4
        /*0000*/ 	.byte	0x04, 0x37
        /*0002*/ 	.short	(.L_11 - .L_10)
.L_10:
        /*0004*/ 	.word	0x0000007c


	//----- nvinfo : EIATTR_KPARAM_INFO
	.align		4
.L_11:
        /*0008*/ 	.byte	0x04, 0x17
        /*000a*/ 	.short	(.L_13 - .L_12)
.L_12:
        /*000c*/ 	.word	0x00000000
        /*0010*/ 	.short	0x0006
        /*0012*/ 	.short	0x0030
        /*0014*/ 	.byte	0x00, 0xf0, 0x11, 0x00


	//----- nvinfo : EIATTR_KPARAM_INFO
	.align		4
.L_13:
        /*0018*/ 	.byte	0x04, 0x17
        /*001a*/ 	.short	(.L_15 - .L_14)
.L_14:
        /*001c*/ 	.word	0x00000000
        /*0020*/ 	.short	0x0005
        /*0022*/ 	.short	0x0028
        /*0024*/ 	.byte	0x00, 0xf4, 0x21, 0x00


	//----- nvinfo : EIATTR_KPARAM_INFO
	.align		4
.L_15:
        /*0028*/ 	.byte	0x04, 0x17
        /*002a*/ 	.short	(.L_17 - .L_16)
.L_16:
        /*002c*/ 	.word	0x00000000
        /*0030*/ 	.short	0x0004
        /*0032*/ 	.short	0x0020
        /*0034*/ 	.byte	0x00, 0xf4, 0x21, 0x00


	//----- nvinfo : EIATTR_KPARAM_INFO
	.align		4
.L_17:
        /*0038*/ 	.byte	0x04, 0x17
        /*003a*/ 	.short	(.L_19 - .L_18)
.L_18:
        /*003c*/ 	.word	0x00000000
        /*0040*/ 	.short	0x0003
        /*0042*/ 	.short	0x0018
        /*0044*/ 	.byte	0x00, 0xf4, 0x21, 0x00


	//----- nvinfo : EIATTR_KPARAM_INFO
	.align		4
.L_19:
        /*0048*/ 	.byte	0x04, 0x17
        /*004a*/ 	.short	(.L_21 - .L_20)
.L_20:
        /*004c*/ 	.word	0x00000000
        /*0050*/ 	.short	0x0002
        /*0052*/ 	.short	0x0010
        /*0054*/ 	.byte	0x00, 0xf4, 0x21, 0x00


	//----- nvinfo : EIATTR_KPARAM_INFO
	.align		4
.L_21:
        /*0058*/ 	.byte	0x04, 0x17
        /*005a*/ 	.short	(.L_23 - .L_22)
.L_22:
        /*005c*/ 	.word	0x00000000
        /*0060*/ 	.short	0x0001
        /*0062*/ 	.short	0x0008
        /*0064*/ 	.byte	0x00, 0xf4, 0x21, 0x00


	//----- nvinfo : EIATTR_KPARAM_INFO
	.align		4
.L_23:
        /*0068*/ 	.byte	0x04, 0x17
        /*006a*/ 	.short	(.L_25 - .L_24)
.L_24:
        /*006c*/ 	.word	0x00000000
        /*0070*/ 	.short	0x0000
        /*0072*/ 	.short	0x0000
        /*0074*/ 	.byte	0x00, 0xf4, 0x21, 0x00


	//----- nvinfo : EIATTR_SPARSE_MMA_MASK
	.align		4
.L_25:
        /*0078*/ 	.byte	0x03, 0x50
        /*007a*/ 	.short	0x0000


	//----- nvinfo : EIATTR_MAXREG_COUNT
	.align		4
        /*007c*/ 	.byte	0x03, 0x1b
        /*007e*/ 	.short	0x00ff


	//----- nvinfo : EIATTR_EXIT_INSTR_OFFSETS
	.align		4
        /*0080*/ 	.byte	0x04, 0x1c
        /*0082*/ 	.short	(.L_27 - .L_26)


	//   ....[0]....
.L_26:
        /*0084*/ 	.word	0x00000b20


	//----- nvinfo : EIATTR_REQNTID
	.align		4
.L_27:
        /*0088*/ 	.byte	0x04, 0x10
        /*008a*/ 	.short	(.L_29 - .L_28)
.L_28:
        /*008c*/ 	.word	0x00000100
        /*0090*/ 	.word	0x00000001
        /*0094*/ 	.word	0x00000001


	//----- nvinfo : EIATTR_CRS_STACK_SIZE
	.align		4
.L_29:
        /*0098*/ 	.byte	0x04, 0x1e
        /*009a*/ 	.short	(.L_31 - .L_30)
.L_30:
        /*009c*/ 	.word	0x00000000


	//----- nvinfo : EIATTR_CBANK_PARAM_SIZE
	.align		4
.L_31:
        /*00a0*/ 	.byte	0x03, 0x19
        /*00a2*/ 	.short	0x0034


	//----- nvinfo : EIATTR_PARAM_CBANK
	.align		4
        /*00a4*/ 	.byte	0x04, 0x0a
        /*00a6*/ 	.short	(.L_33 - .L_32)
	.align		4
.L_32:
        /*00a8*/ 	.word	index@(.nv.constant0.triton_poi_fused__native_batch_norm_legit_no_training_mul_softplus_tanh_5)
        /*00ac*/ 	.short	0x0210
        /*00ae*/ 	.short	0x0034


	//----- nvinfo : EIATTR_SW_WAR
	.align		4
.L_33:
        /*00b0*/ 	.byte	0x04, 0x36
        /*00b2*/ 	.short	(.L_35 - .L_34)
.L_34:
        /*00b4*/ 	.word	0x00000008
.L_35:


//--------------------- .nv.callgraph             --------------------------
	.section	.nv.callgraph,"",@"SHT_CUDA_CALLGRAPH"
	.align	4
	.sectionentsize	8
	.align		4
        /*0000*/ 	.word	0x00000000
	.align		4
        /*0004*/ 	.word	0xffffffff
	.align		4
        /*0008*/ 	.word	0x00000000
	.align		4
        /*000c*/ 	.word	0xfffffffe
	.align		4
        /*0010*/ 	.word	0x00000000
	.align		4
        /*0014*/ 	.word	0xfffffffd
	.align		4
        /*0018*/ 	.word	0x00000000
	.align		4
        /*001c*/ 	.word	0xfffffffc


//--------------------- .nv.constant4             --------------------------
	.section	.nv.constant4,"a",@progbits
	.align	8
	.align		8
.nv.constant4:
        /*0000*/ 	.dword	_$_str
	.align		8
        /*0008*/ 	.dword	_$_str_$_2


//--------------------- .text.triton_poi_fused__native_batch_norm_legit_no_training_mul_softplus_tanh_5 --------------------------
	.section	.text.triton_poi_fused__native_batch_norm_legit_no_training_mul_softplus_tanh_5,"ax",@progbits
	.align	128
        .global         triton_poi_fused__native_batch_norm_legit_no_training_mul_softplus_tanh_5
        .type           triton_poi_fused__native_batch_norm_legit_no_training_mul_softplus_tanh_5,@function
        .size           triton_poi_fused__native_batch_norm_legit_no_training_mul_softplus_tanh_5,(.L_x_11 - triton_poi_fused__native_batch_norm_legit_no_training_mul_softplus_tanh_5)
        .other          triton_poi_fused__native_batch_norm_legit_no_training_mul_softplus_tanh_5,@"STO_CUDA_ENTRY STV_DEFAULT"
triton_poi_fused__native_batch_norm_legit_no_training_mul_softplus_tanh_5:
.text.triton_poi_fused__native_batch_norm_legit_no_training_mul_softplus_tanh_5:
[----:B------:R-:W0:Y:S01]  /*0000*/  LDC R1, c[0x0][0x28] ;  /* 0x00000a00ff017b82 */ /* 0x000e220000000800 */
[----:B------:R-:W1:Y:S07]  /*0010*/  S2R R0, SR_TID.X ;  /* 0x0000000000007919 */ /* 0x000e6e0000002100 */
[----:B------:R-:W2:Y:S01]  /*0020*/  LDC.64 R4, c[0x0][0x228] ;  /* 0x00008a00ff047b82 */ /* 0x000ea20000000a00 */
[----:B------:R-:W-:Y:S01]  /*0030*/  ULDC.64 UR4, c[0x0][0x208] ;  /* 0x0000820000047ab9 */ /* 0x000fe20000000a00 */
[----:B------:R-:W3:Y:S06]  /*0040*/  S2R R7, SR_CTAID.X ;  /* 0x0000000000077919 */ /* 0x000eec0000002500 */
[----:B------:R-:W4:Y:S08]  /*0050*/  LDC.64 R8, c[0x0][0x220] ;  /* 0x00008800ff087b82 */ /* 0x000f300000000a00 */
[----:B------:R-:W5:Y:S08]  /*0060*/  LDC.64 R10, c[0x0][0x230] ;  /* 0x00008c00ff0a7b82 */ /* 0x000f700000000a00 */
[----:B------:R-:W5:Y:S01]  /*0070*/  LDC.64 R12, c[0x0][0x238] ;  /* 0x00008e00ff0c7b82 */ /* 0x000f620000000a00 */
[----:B-1----:R-:W-:-:S02]  /*0080*/  SHF.L.U32 R0, R0, 0x1, RZ ;  /* 0x0000000100007819 */ /* 0x002fc400000006ff */
[----:B---3--:R-:W-:Y:S02]  /*0090*/  SHF.R.S32.HI R3, RZ, 0x16, R7 ;  /* 0x00000016ff037819 */ /* 0x008fe40000011407 */
[----:B------:R-:W-:Y:S02]  /*00a0*/  LOP3.LUT R0, R0, 0x1fe, RZ, 0xc0, !PT ;  /* 0x000001fe00007812 */ /* 0x000fe400078ec0ff */
[----:B------:R-:W-:Y:S02]  /*00b0*/  SGXT R3, R3, 0x1 ;  /* 0x000000010303781a */ /* 0x000fe40000000200 */
[----:B------:R-:W-:Y:S02]  /*00c0*/  LEA R2, R7, R0, 0x9 ;  /* 0x0000000007027211 */ /* 0x000fe400078e48ff */
[----:B------:R-:W1:Y:S02]  /*00d0*/  LDC.64 R6, c[0x0][0x218] ;  /* 0x00008600ff067b82 */ /* 0x000e640000000a00 */
[----:B------:R-:W-:-:S04]  /*00e0*/  LEA.HI R3, R3, R2, RZ, 0x8 ;  /* 0x0000000203037211 */ /* 0x000fc800078f40ff */
[----:B------:R-:W-:-:S04]  /*00f0*/  LOP3.LUT R3, R3, 0xffffff00, RZ, 0xc0, !PT ;  /* 0xffffff0003037812 */ /* 0x000fc800078ec0ff */
[----:B------:R-:W-:-:S05]  /*0100*/  IADD3 R3, R2, -R3, RZ ;  /* 0x8000000302037210 */ /* 0x000fca0007ffe0ff */
[----:B--2---:R-:W-:-:S06]  /*0110*/  IMAD.WIDE R4, R3, 0x4, R4 ;  /* 0x0000000403047825 */ /* 0x004fcc00078e0204 */
[----:B------:R-:W2:Y:S01]  /*0120*/  LDG.E.EL.64 R4, desc[UR4][R4.64] ;  /* 0x0000000404047981 */ /* 0x000ea2000c2e1b00 */
[----:B----4-:R-:W-:-:S04]  /*0130*/  IMAD.WIDE R8, R3, 0x4, R8 ;  /* 0x0000000403087825 */ /* 0x010fc800078e0208 */
[----:B-1----:R-:W-:Y:S02]  /*0140*/  IMAD.WIDE R6, R2, 0x4, R6 ;  /* 0x0000000402067825 */ /* 0x002fe400078e0206 */
[----:B------:R-:W3:Y:S02]  /*0150*/  LDG.E.EL.64 R8, desc[UR4][R8.64] ;  /* 0x0000000408087981 */ /* 0x000ee4000c2e1b00 */
[C---:B-----5:R-:W-:Y:S02]  /*0160*/  IMAD.WIDE R10, R3.reuse, 0x4, R10 ;  /* 0x00000004030a7825 */ /* 0x060fe400078e020a */
[----:B------:R-:W3:Y:S02]  /*0170*/  LDG.E.64 R6, desc[UR4][R6.64] ;  /* 0x0000000406067981 */ /* 0x000ee4000c1e1b00 */
[----:B0-----:R-:W-:Y:S02]  /*0180*/  IMAD.WIDE R12, R3, 0x4, R12 ;  /* 0x00000004030c7825 */ /* 0x001fe400078e020c */
[----:B------:R-:W4:Y:S04]  /*0190*/  LDG.E.EL.64 R10, desc[UR4][R10.64] ;  /* 0x000000040a0a7981 */ /* 0x000f28000c2e1b00 */
[----:B------:R-:W4:Y:S01]  /*01a0*/  LDG.E.EL.64 R12, desc[UR4][R12.64] ;  /* 0x000000040c0c7981 */ /* 0x000f22000c2e1b00 */
[----:B------:R-:W-:Y:S01]  /*01b0*/  HFMA2.MMA R0, -RZ, RZ, 1.625, 0 ;  /* 0x3e800000ff007435 */ /* 0x000fe200000001ff */
[----:B------:R-:W-:Y:S01]  /*01c0*/  BSSY B0, `(.L_x_0) ;  /* 0x0000057000007945 */ /* 0x000fe20003800000 */
[----:B--2---:R-:W-:Y:S01]  /*01d0*/  FADD R4, R4, 9.9999997473787516356e-06 ;  /* 0x3727c5ac04047421 */ /* 0x004fe20000000000 */
[----:B------:R-:W-:-:S03]  /*01e0*/  FADD R5, R5, 9.9999997473787516356e-06 ;  /* 0x3727c5ac05057421 */ /* 0x000fc60000000000 */
[----:B------:R-:W0:Y:S08]  /*01f0*/  MUFU.SQRT R3, R4 ;  /* 0x0000000400037308 */ /* 0x000e300000002000 */
[----:B------:R-:W1:Y:S01]  /*0200*/  MUFU.SQRT R14, R5 ;  /* 0x00000005000e7308 */ /* 0x000e620000002000 */
[C---:B0-----:R-:W-:Y:S02]  /*0210*/  FSETP.GT.AND P0, PT, R3.reuse, 8.50705917302346158658e+37, PT ;  /* 0x7e8000000300780b */ /* 0x041fe40003f04000 */
[----:B------:R-:W-:-:S02]  /*0220*/  FSETP.GEU.AND P2, PT, R3, 1.175494350822287508e-38, PT ;  /* 0x008000000300780b */ /* 0x000fc40003f4e000 */
[C---:B-1----:R-:W-:Y:S02]  /*0230*/  FSETP.GT.AND P1, PT, R14.reuse, 8.50705917302346158658e+37, PT ;  /* 0x7e8000000e00780b */ /* 0x042fe40003f24000 */
[----:B------:R-:W-:-:S07]  /*0240*/  FSETP.GEU.AND P3, PT, R14, 1.175494350822287508e-38, PT ;  /* 0x008000000e00780b */ /* 0x000fce0003f6e000 */
[----:B------:R-:W-:-:S04]  /*0250*/  @P0 FMUL R3, R3, 0.25 ;  /* 0x3e80000003030820 */ /* 0x000fc80000400000 */
[----:B------:R-:W-:Y:S01]  /*0260*/  @!P2 FMUL R3, R3, 16777216 ;  /* 0x4b8000000303a820 */ /* 0x000fe20000400000 */
[----:B------:R-:W-:-:S04]  /*0270*/  @P1 FMUL R14, R14, 0.25 ;  /* 0x3e8000000e0e1820 */ /* 0x000fc80000400000 */
[----:B------:R-:W-:Y:S01]  /*0280*/  @!P3 FMUL R14, R14, 16777216 ;  /* 0x4b8000000e0eb820 */ /* 0x000fe20000400000 */
[----:B------:R-:W0:Y:S01]  /*0290*/  MUFU.RCP R3, R3 ;  /* 0x0000000300037308 */ /* 0x000e220000001000 */
[----:B------:R-:W-:-:S07]  /*02a0*/  FSEL R4, R0, 1, P0 ;  /* 0x3f80000000047808 */ /* 0x000fce0000000000 */
[----:B------:R-:W1:Y:S01]  /*02b0*/  MUFU.RCP R14, R14 ;  /* 0x0000000e000e7308 */ /* 0x000e620000001000 */
[----:B------:R-:W-:Y:S01]  /*02c0*/  FSEL R15, R0, 1, P1 ;  /* 0x3f800000000f7808 */ /* 0x000fe20000800000 */
[----:B------:R-:W-:Y:S01]  /*02d0*/  @!P2 FMUL R4, R4, 16777216 ;  /* 0x4b8000000404a820 */ /* 0x000fe20000400000 */
[----:B---3--:R-:W-:-:S03]  /*02e0*/  FADD R6, R6, -R8 ;  /* 0x8000000806067221 */ /* 0x008fc60000000000 */
[----:B------:R-:W-:Y:S01]  /*02f0*/  @!P3 FMUL R15, R15, 16777216 ;  /* 0x4b8000000f0fb820 */ /* 0x000fe20000400000 */
[----:B0-----:R-:W-:Y:S01]  /*0300*/  FMUL R5, R3, R4 ;  /* 0x0000000403057220 */ /* 0x001fe20000400000 */
[----:B------:R-:W-:-:S03]  /*0310*/  FADD R7, R7, -R9 ;  /* 0x8000000907077221 */ /* 0x000fc60000000000 */
[----:B------:R-:W-:Y:S01]  /*0320*/  FMUL R5, R6, R5 ;  /* 0x0000000506057220 */ /* 0x000fe20000400000 */
[----:B-1----:R-:W-:-:S03]  /*0330*/  FMUL R4, R14, R15 ;  /* 0x0000000f0e047220 */ /* 0x002fc60000400000 */
[----:B----4-:R-:W-:Y:S01]  /*0340*/  FFMA R10, R10, R5, R12 ;  /* 0x000000050a0a7223 */ /* 0x010fe2000000000c */
[----:B------:R-:W-:-:S03]  /*0350*/  FMUL R4, R7, R4 ;  /* 0x0000000407047220 */ /* 0x000fc60000400000 */
[----:B------:R-:W-:Y:S01]  /*0360*/  FMUL R5, R10, 1.4426950216293334961 ;  /* 0x3fb8aa3b0a057820 */ /* 0x000fe20000400000 */
[----:B------:R-:W-:-:S04]  /*0370*/  FFMA R11, R11, R4, R13 ;  /* 0x000000040b0b7223 */ /* 0x000fc8000000000d */
[----:B------:R-:W-:Y:S01]  /*0380*/  FMUL R7, R11, 1.4426950216293334961 ;  /* 0x3fb8aa3b0b077820 */ /* 0x000fe20000400000 */
[----:B------:R-:W-:-:S04]  /*0390*/  FSETP.GEU.AND P0, PT, R5, -126, PT ;  /* 0xc2fc00000500780b */ /* 0x000fc80003f0e000 */
[----:B------:R-:W-:-:S09]  /*03a0*/  FSETP.GEU.AND P1, PT, R7, -126, PT ;  /* 0xc2fc00000700780b */ /* 0x000fd20003f2e000 */
[----:B------:R-:W-:-:S04]  /*03b0*/  @!P0 FMUL R5, R5, 0.5 ;  /* 0x3f00000005058820 */ /* 0x000fc80000400000 */
[----:B------:R-:W-:Y:S01]  /*03c0*/  @!P1 FMUL R7, R7, 0.5 ;  /* 0x3f00000007079820 */ /* 0x000fe20000400000 */
[----:B------:R-:W0:Y:S08]  /*03d0*/  MUFU.EX2 R3, R5 ;  /* 0x0000000500037308 */ /* 0x000e300000000800 */
[----:B------:R-:W1:Y:S01]  /*03e0*/  MUFU.EX2 R4, R7 ;  /* 0x0000000700047308 */ /* 0x000e620000000800 */
[----:B0-----:R-:W-:-:S04]  /*03f0*/  @!P0 FMUL R3, R3, R3 ;  /* 0x0000000303038220 */ /* 0x001fc80000400000 */
[----:B------:R-:W-:Y:S01]  /*0400*/  FADD.FTZ.RZ R6, R3, 1 ;  /* 0x3f80000003067421 */ /* 0x000fe2000001c000 */
[----:B-1----:R-:W-:-:S04]  /*0410*/  @!P1 FMUL R4, R4, R4 ;  /* 0x0000000404049220 */ /* 0x002fc80000400000 */
[----:B------:R-:W-:Y:S01]  /*0420*/  IADD3 R6, R6, -0x3f400000, RZ ;  /* 0xc0c0000006067810 */ /* 0x000fe20007ffe0ff */
[----:B------:R-:W-:-:S03]  /*0430*/  FADD.FTZ.RZ R8, R4, 1 ;  /* 0x3f80000004087421 */ /* 0x000fc6000001c000 */
[----:B------:R-:W-:Y:S02]  /*0440*/  LOP3.LUT R6, R6, 0xff800000, RZ, 0xc0, !PT ;  /* 0xff80000006067812 */ /* 0x000fe400078ec0ff */
[----:B------:R-:W-:Y:S02]  /*0450*/  IADD3 R8, R8, -0x3f400000, RZ ;  /* 0xc0c0000008087810 */ /* 0x000fe40007ffe0ff */
[----:B------:R-:W-:Y:S02]  /*0460*/  IADD3 R9, -R6, 0x40800000, RZ ;  /* 0x4080000006097810 */ /* 0x000fe40007ffe1ff */
[----:B------:R-:W-:-:S04]  /*0470*/  LOP3.LUT R5, R8, 0xff800000, RZ, 0xc0, !PT ;  /* 0xff80000008057812 */ /* 0x000fc800078ec0ff */
[----:B------:R-:W-:Y:S01]  /*0480*/  IADD3 R13, -R5, 0x40800000, RZ ;  /* 0x40800000050d7810 */ /* 0x000fe20007ffe1ff */
[-C--:B------:R-:W-:Y:S01]  /*0490*/  FFMA.FTZ R7, R9, R0.reuse, -1 ;  /* 0xbf80000009077423 */ /* 0x080fe20000010000 */
[----:B------:R-:W-:Y:S02]  /*04a0*/  IADD3 R8, R3, -R6, RZ ;  /* 0x8000000603087210 */ /* 0x000fe40007ffe0ff */
[----:B------:R-:W-:Y:S01]  /*04b0*/  IADD3 R9, R4, -R5, RZ ;  /* 0x8000000504097210 */ /* 0x000fe20007ffe0ff */
[----:B------:R-:W-:Y:S01]  /*04c0*/  FFMA.FTZ R0, R13, R0, -1 ;  /* 0xbf8000000d007423 */ /* 0x000fe20000010000 */
[----:B------:R-:W-:Y:S01]  /*04d0*/  MOV R12, 0x3d39bf78 ;  /* 0x3d39bf78000c7802 */ /* 0x000fe20000000f00 */
[----:B------:R-:W-:Y:S02]  /*04e0*/  FADD R7, R8, R7 ;  /* 0x0000000708077221 */ /* 0x000fe40000000000 */
[----:B------:R-:W-:Y:S02]  /*04f0*/  FADD R0, R9, R0 ;  /* 0x0000000009007221 */ /* 0x000fe40000000000 */
[----:B------:R-:W-:-:S02]  /*0500*/  FFMA.FTZ R8, R7, -R12, 0.10546888411045074463 ;  /* 0x3dd8001207087423 */ /* 0x000fc4000001080c */
[C---:B------:R-:W-:Y:S02]  /*0510*/  FFMA.FTZ R9, R0.reuse, -R12, 0.10546888411045074463 ;  /* 0x3dd8001200097423 */ /* 0x040fe4000001080c */
[C---:B------:R-:W-:Y:S02]  /*0520*/  FFMA.FTZ R8, R7.reuse, R8, -0.13229703903198242188 ;  /* 0xbe0778e007087423 */ /* 0x040fe40000010008 */
[C---:B------:R-:W-:Y:S02]  /*0530*/  FFMA.FTZ R9, R0.reuse, R9, -0.13229703903198242188 ;  /* 0xbe0778e000097423 */ /* 0x040fe40000010009 */
[C---:B------:R-:W-:Y:S02]  /*0540*/  FFMA.FTZ R8, R7.reuse, R8, 0.14491446316242218018 ;  /* 0x3e14647507087423 */ /* 0x040fe40000010008 */
[----:B------:R-:W-:Y:S02]  /*0550*/  FFMA.FTZ R9, R0, R9, 0.14491446316242218018 ;  /* 0x3e14647500097423 */ /* 0x000fe40000010009 */
[----:B------:R-:W-:-:S02]  /*0560*/  FFMA.FTZ R8, R7, R8, -0.16641564667224884033 ;  /* 0xbe2a68dd07087423 */ /* 0x000fc40000010008 */
[C---:B------:R-:W-:Y:S02]  /*0570*/  FFMA.FTZ R9, R0.reuse, R9, -0.16641564667224884033 ;  /* 0xbe2a68dd00097423 */ /* 0x040fe40000010009 */
[C---:B------:R-:W-:Y:S02]  /*0580*/  FFMA.FTZ R8, R7.reuse, R8, 0.19988867640495300293 ;  /* 0x3e4caf9e07087423 */ /* 0x040fe40000010008 */
[C---:B------:R-:W-:Y:S02]  /*0590*/  FFMA.FTZ R9, R0.reuse, R9, 0.19988867640495300293 ;  /* 0x3e4caf9e00097423 */ /* 0x040fe40000010009 */
[----:B------:R-:W-:Y:S02]  /*05a0*/  FFMA.FTZ R8, R7, R8, -0.25000196695327758789 ;  /* 0xbe80004207087423 */ /* 0x000fe40000010008 */
[----:B------:R-:W-:Y:S01]  /*05b0*/  FFMA.FTZ R9, R0, R9, -0.25000196695327758789 ;  /* 0xbe80004200097423 */ /* 0x000fe20000010009 */
[----:B------:R-:W-:Y:S01]  /*05c0*/  ISETP.GE.U32.AND P2, PT, R3, 0x7f800000, PT ;  /* 0x7f8000000300780c */ /* 0x000fe20003f46070 */
[----:B------:R-:W-:-:S02]  /*05d0*/  FFMA.FTZ R8, R7, R8, 0.33333510160446166992 ;  /* 0x3eaaaae607087423 */ /* 0x000fc40000010008 */
[C---:B------:R-:W-:Y:S02]  /*05e0*/  FFMA.FTZ R9, R0.reuse, R9, 0.33333510160446166992 ;  /* 0x3eaaaae600097423 */ /* 0x040fe40000010009 */
[C---:B------:R-:W-:Y:S02]  /*05f0*/  FFMA.FTZ R8, R7.reuse, R8, -0.5 ;  /* 0xbf00000007087423 */ /* 0x040fe40000010008 */
[C---:B------:R-:W-:Y:S01]  /*0600*/  FFMA.FTZ R9, R0.reuse, R9, -0.5 ;  /* 0xbf00000000097423 */ /* 0x040fe20000010009 */
[----:B------:R-:W-:Y:S01]  /*0610*/  I2FP.F32.S32 R5, R5 ;  /* 0x0000000500057245 */ /* 0x000fe20000201400 */
[C---:B------:R-:W-:Y:S01]  /*0620*/  FMUL R8, R7.reuse, R8 ;  /* 0x0000000807087220 */ /* 0x040fe20000400000 */
[----:B------:R-:W-:Y:S01]  /*0630*/  I2FP.F32.S32 R6, R6 ;  /* 0x0000000600067245 */ /* 0x000fe20000201400 */
[C---:B------:R-:W-:Y:S02]  /*0640*/  FMUL R9, R0.reuse, R9 ;  /* 0x0000000900097220 */ /* 0x040fe40000400000 */
[----:B------:R-:W-:Y:S01]  /*0650*/  FFMA.FTZ R7, R7, R8, R7 ;  /* 0x0000000807077223 */ /* 0x000fe20000010007 */
[----:B------:R-:W-:Y:S01]  /*0660*/  FMUL R5, R5, 1.1920928955078125e-07 ;  /* 0x3400000005057820 */ /* 0x000fe20000400000 */
[----:B------:R-:W-:Y:S01]  /*0670*/  FFMA.FTZ R0, R0, R9, R0 ;  /* 0x0000000900007223 */ /* 0x000fe20000010000 */
[----:B------:R-:W-:Y:S01]  /*0680*/  FMUL R6, R6, 1.1920928955078125e-07 ;  /* 0x3400000006067820 */ /* 0x000fe20000400000 */
[----:B------:R-:W-:-:S02]  /*0690*/  FSETP.GT.AND P0, PT, R10, 20, PT ;  /* 0x41a000000a00780b */ /* 0x000fc40003f04000 */
[----:B------:R-:W-:Y:S01]  /*06a0*/  ISETP.GE.U32.AND P1, PT, R4, 0x7f800000, PT ;  /* 0x7f8000000400780c */ /* 0x000fe20003f26070 */
[----:B------:R-:W-:Y:S01]  /*06b0*/  FFMA.FTZ R0, R5, 0.69314718246459960938, R0 ;  /* 0x3f31721805007823 */ /* 0x000fe20000010000 */
[----:B------:R-:W-:Y:S01]  /*06c0*/  FFMA.FTZ R7, R6, 0.69314718246459960938, R7 ;  /* 0x3f31721806077823 */ /* 0x000fe20000010007 */
[----:B------:R-:W-:Y:S10]  /*06d0*/  @!P2 BRA `(.L_x_1) ;  /* 0x000000000014a947 */ /* 0x000ff40003800000 */
[C---:B------:R-:W-:Y:S02]  /*06e0*/  ISETP.GE.AND P2, PT, R3.reuse, -0x407fffff, PT ;  /* 0xbf8000010300780c */ /* 0x040fe40003f46270 */
[----:B------:R-:W-:-:S11]  /*06f0*/  FSETP.NEU.AND P3, PT, R3, RZ, PT ;  /* 0x000000ff0300720b */ /* 0x000fd60003f6d000 */
[----:B------:R-:W-:-:S05]  /*0700*/  @P2 MOV R6, 0x7f800000 ;  /* 0x7f80000000062802 */ /* 0x000fca0000000f00 */
[----:B------:R-:W-:-:S05]  /*0710*/  @P2 FFMA.FTZ R7, R3, R6, +INF ;  /* 0x7f80000003072423 */ /* 0x000fca0000010006 */
[----:B------:R-:W-:-:S07]  /*0720*/  FSEL R7, R7, -RZ, P3 ;  /* 0x800000ff07077208 */ /* 0x000fce0001800000 */
.L_x_1:
[----:B------:R-:W-:Y:S05]  /*0730*/  BSYNC B0 ;  /* 0x0000000000007941 */ /* 0x000fea0003800000 */
.L_x_0:
[----:B------:R-:W-:Y:S04]  /*0740*/  BSSY B0, `(.L_x_2) ;  /* 0x0000007000007945 */ /* 0x000fe80003800000 */
[----:B------:R-:W-:Y:S05]  /*0750*/  @!P1 BRA `(.L_x_3) ;  /* 0x0000000000149947 */ /* 0x000fea0003800000 */
[C---:B------:R-:W-:Y:S02]  /*0760*/  ISETP.GE.AND P1, PT, R4.reuse, -0x407fffff, PT ;  /* 0xbf8000010400780c */ /* 0x040fe40003f26270 */
[----:B------:R-:W-:-:S11]  /*0770*/  FSETP.NEU.AND P2, PT, R4, RZ, PT ;  /* 0x000000ff0400720b */ /* 0x000fd60003f4d000 */
[----:B------:R-:W-:-:S05]  /*0780*/  @P1 MOV R3, 0x7f800000 ;  /* 0x7f80000000031802 */ /* 0x000fca0000000f00 */
[----:B------:R-:W-:-:S05]  /*0790*/  @P1 FFMA.FTZ R0, R4, R3, +INF ;  /* 0x7f80000004001423 */ /* 0x000fca0000010003 */
[----:B------:R-:W-:-:S07]  /*07a0*/  FSEL R0, R0, -RZ, P2 ;  /* 0x800000ff00007208 */ /* 0x000fce0001000000 */
.L_x_3:
[----:B------:R-:W-:Y:S05]  /*07b0*/  BSYNC B0 ;  /* 0x0000000000007941 */ /* 0x000fea0003800000 */
.L_x_2:
[----:B------:R-:W-:Y:S01]  /*07c0*/  FSEL R7, R10, R7, P0 ;  /* 0x000000070a077208 */ /* 0x000fe20000000000 */
[----:B------:R-:W-:Y:S01]  /*07d0*/  BSSY B0, `(.L_x_4) ;  /* 0x0000017000007945 */ /* 0x000fe20003800000 */
[----:B------:R-:W-:-:S03]  /*07e0*/  FSETP.GT.AND P0, PT, R11, 20, PT ;  /* 0x41a000000b00780b */ /* 0x000fc60003f04000 */
[----:B------:R-:W-:Y:S01]  /*07f0*/  FADD.FTZ R6, |R7|, -RZ ;  /* 0x800000ff07067221 */ /* 0x000fe20000010200 */
[----:B------:R-:W-:-:S04]  /*0800*/  FSEL R3, R11, R0, P0 ;  /* 0x000000000b037208 */ /* 0x000fc80000000000 */
[----:B------:R-:W-:-:S13]  /*0810*/  FSETP.GE.AND P1, PT, R6, 0.60000002384185791016, PT ;  /* 0x3f19999a0600780b */ /* 0x000fda0003f26000 */
[----:B------:R-:W-:Y:S05]  /*0820*/  @!P1 BRA `(.L_x_5) ;  /* 0x0000000000289947 */ /* 0x000fea0003800000 */
[C---:B------:R-:W-:Y:S01]  /*0830*/  FMUL R0, R6.reuse, 2.8853900432586669922 ;  /* 0x4038aa3b06007820 */ /* 0x040fe20000400000 */
[----:B------:R-:W-:Y:S01]  /*0840*/  HFMA2.MMA R5, -RZ, RZ, 1.875, 0 ;  /* 0x3f800000ff057435 */ /* 0x000fe200000001ff */
[----:B------:R-:W-:-:S04]  /*0850*/  FSETP.GE.AND P0, PT, R6, 9.010913848876953125, PT ;  /* 0x41102cb40600780b */ /* 0x000fc80003f06000 */
[----:B------:R-:W0:Y:S02]  /*0860*/  MUFU.EX2 R0, R0 ;  /* 0x0000000000007308 */ /* 0x000e240000000800 */
[----:B0-----:R-:W-:-:S06]  /*0870*/  FADD R4, R0, 1 ;  /* 0x3f80000000047421 */ /* 0x001fcc0000000000 */
[----:B------:R-:W0:Y:S02]  /*0880*/  MUFU.RCP R4, R4 ;  /* 0x0000000400047308 */ /* 0x000e240000001000 */
[----:B0-----:R-:W-:-:S05]  /*0890*/  FFMA.FTZ R5, R4, -2, R5 ;  /* 0xc000000004057823 */ /* 0x001fca0000010005 */
[----:B------:R-:W-:-:S04]  /*08a0*/  FSEL R5, R5, 1, !P0 ;  /* 0x3f80000005057808 */ /* 0x000fc80004000000 */
[----:B------:R-:W-:Y:S01]  /*08b0*/  LOP3.LUT R5, R5, 0x80000000, R7, 0xf8, !PT ;  /* 0x8000000005057812 */ /* 0x000fe200078ef807 */
[----:B------:R-:W-:Y:S06]  /*08c0*/  BRA `(.L_x_6) ;  /* 0x00000000001c7947 */ /* 0x000fec0003800000 */
.L_x_5:
[----:B------:R-:W-:Y:S01]  /*08d0*/  MOV R0, 0x3c80f082 ;  /* 0x3c80f08200007802 */ /* 0x000fe20000000f00 */
[----:B------:R-:W-:-:S04]  /*08e0*/  FMUL R5, R7, R7 ;  /* 0x0000000707057220 */ /* 0x000fc80000400000 */
[----:B------:R-:W-:-:S04]  /*08f0*/  FFMA.FTZ R0, R5, R0, -0.052303962409496307373 ;  /* 0xbd563cae05007423 */ /* 0x000fc80000010000 */
[----:B------:R-:W-:-:S04]  /*0900*/  FFMA.FTZ R0, R5, R0, 0.1331529766321182251 ;  /* 0x3e08594105007423 */ /* 0x000fc80000010000 */
[----:B------:R-:W-:-:S04]  /*0910*/  FFMA.FTZ R0, R5, R0, -0.33332768082618713379 ;  /* 0xbeaaa9ed05007423 */ /* 0x000fc80000010000 */
[----:B------:R-:W-:-:S04]  /*0920*/  FFMA.FTZ R0, R5, R0, RZ ;  /* 0x0000000005007223 */ /* 0x000fc800000100ff */
[----:B------:R-:W-:-:S07]  /*0930*/  FFMA.FTZ R5, R7, R0, R7 ;  /* 0x0000000007057223 */ /* 0x000fce0000010007 */
.L_x_6:
[----:B------:R-:W-:Y:S05]  /*0940*/  BSYNC B0 ;  /* 0x0000000000007941 */ /* 0x000fea0003800000 */
.L_x_4:
[----:B------:R-:W-:Y:S01]  /*0950*/  FADD.FTZ R8, |R3|, -RZ ;  /* 0x800000ff03087221 */ /* 0x000fe20000010200 */
[----:B------:R-:W-:Y:S01]  /*0960*/  BSSY B0, `(.L_x_7) ;  /* 0x0000015000007945 */ /* 0x000fe20003800000 */
[----:B------:R-:W-:-:S03]  /*0970*/  SHF.R.S32.HI R9, RZ, 0x1f, R2 ;  /* 0x0000001fff097819 */ /* 0x000fc60000011402 */
        /* <DEDUP_REMOVED lines=12> */
.L_x_8:
[----:B------:R-:W-:Y:S01]  /*0a40*/  MOV R0, 0x3c80f082 ;  /* 0x3c80f08200007802 */ /* 0x000fe20000000f00 */
[----:B------:R-:W-:-:S04]  /*0a50*/  FMUL R7, R3, R3 ;  /* 0x0000000303077220 */ /* 0x000fc80000400000 */
[----:B------:R-:W-:-:S04]  /*0a60*/  FFMA.FTZ R0, R7, R0, -0.052303962409496307373 ;  /* 0xbd563cae07007423 */ /* 0x000fc80000010000 */
[----:B------:R-:W-:-:S04]  /*0a70*/  FFMA.FTZ R0, R7, R0, 0.1331529766321182251 ;  /* 0x3e08594107007423 */ /* 0x000fc80000010000 */
[----:B------:R-:W-:-:S04]  /*0a80*/  FFMA.FTZ R0, R7, R0, -0.33332768082618713379 ;  /* 0xbeaaa9ed07007423 */ /* 0x000fc80000010000 */
[----:B------:R-:W-:-:S04]  /*0a90*/  FFMA.FTZ R0, R7, R0, RZ ;  /* 0x0000000007007223 */ /* 0x000fc800000100ff */
[----:B------:R-:W-:-:S07]  /*0aa0*/  FFMA.FTZ R0, R3, R0, R3 ;  /* 0x0000000003007223 */ /* 0x000fce0000010003 */
.L_x_9:
[----:B------:R-:W-:Y:S05]  /*0ab0*/  BSYNC B0 ;  /* 0x0000000000007941 */ /* 0x000fea0003800000 */
.L_x_7:
[----:B------:R-:W-:Y:S01]  /*0ac0*/  ULDC.64 UR6, c[0x0][0x210] ;  /* 0x0000840000067ab9 */ /* 0x000fe20000000a00 */
[----:B------:R-:W-:Y:S01]  /*0ad0*/  FMUL R10, R10, R5 ;  /* 0x000000050a0a7220 */ /* 0x000fe20000400000 */
[----:B------:R-:W-:Y:S01]  /*0ae0*/  LEA R4, P0, R2, UR6, 0x2 ;  /* 0x0000000602047c11 */ /* 0x000fe2000f8010ff */
[----:B------:R-:W-:-:S03]  /*0af0*/  FMUL R11, R11, R0 ;  /* 0x000000000b0b7220 */ /* 0x000fc60000400000 */
[----:B------:R-:W-:-:S05]  /*0b00*/  LEA.HI.X R5, R2, UR7, R9, 0x2, P0 ;  /* 0x0000000702057c11 */ /* 0x000fca00080f1409 */
[----:B------:R-:W-:Y:S01]  /*0b10*/  STG.E.64 desc[UR4][R4.64], R10 ;  /* 0x0000000a04007986 */ /* 0x000fe2000c101b04 */
[----:B------:R-:W-:Y:S05]  /*0b20*/  EXIT ;  /* 0x000000000000794d */ /* 0x000fea0003800000 */
.L_x_10:
[----:B------:R-:W-:-:S00]  /*0b30*/  BRA `(.L_x_10) ;  /* 0xfffffffc00fc7947 */ /* 0x000fc0000383ffff */
[----:B------:R-:W-:-:S00]  /*0b40*/  NOP ;  /* 0x0000000000007918 */ /* 0x000fc00000000000 */
        /* <DEDUP_REMOVED lines=11> */
.L_x_11:


//--------------------- .nv.global.init           --------------------------
	.section	.nv.global.init,"aw",@progbits
.nv.global.init:
	.type		_$_str,@object
	.size		_$_str,(_$_str_$_2 - _$_str)
_$_str:
        /*0000*/ 	.byte	0x5f, 0x5f, 0x43, 0x55, 0x44, 0x41, 0x5f, 0x46, 0x54, 0x5a, 0x00
	.type		_$_str_$_2,@object
	.size		_$_str_$_2,(.L_1 - _$_str_$_2)
_$_str_$_2:
        /*000b*/ 	.byte	0x5f, 0x5f, 0x43, 0x55, 0x44, 0x41, 0x5f, 0x50, 0x52, 0x45, 0x43, 0x5f, 0x53, 0x51, 0x52, 0x54
        /*001b*/ 	.byte	0x00
.L_1:


//--------------------- .nv.constant0.triton_poi_fused__native_batch_norm_legit_no_training_mul_softplus_tanh_5 --------------------------
	.section	.nv.constant0.triton_poi_fused__native_batch_norm_legit_no_training_mul_softplus_tanh_5,"a",@progbits
	.sectionflags	@""
	.align	4
.nv.constant0.triton_poi_fused__native_batch_norm_legit_no_training_mul_softplus_tanh_5:
	.zero		580
